	.headerflags	@"EF_CUDA_TEXMODE_UNIFIED EF_CUDA_64BIT_ADDRESS EF_CUDA_ACCELERATORS EF_CUDA_SM90 EF_CUDA_VIRTUAL_SM(EF_CUDA_SM90)"
	.elftype	@"ET_EXEC"


//--------------------- .nv.info                  --------------------------
	.section	.nv.info,"",@"SHT_CUDA_INFO"
	.align	4


	//----- nvinfo : EIATTR_REGCOUNT
	.align		4
        /*0000*/ 	.byte	0x04, 0x2f
        /*0002*/ 	.short	(.L_1 - .L_0)
	.align		4
.L_0:
        /*0004*/ 	.word	index@(triton_poi_fused_mul_native_group_norm_sigmoid_4)
        /*0008*/ 	.word	0x00000020


	//----- nvinfo : EIATTR_MIN_STACK_SIZE
	.align		4
.L_1:
        /*000c*/ 	.byte	0x04, 0x12
        /*000e*/ 	.short	(.L_3 - .L_2)
	.align		4
.L_2:
        /*0010*/ 	.word	index@(triton_poi_fused_mul_native_group_norm_sigmoid_4)
        /*0014*/ 	.word	0x00000000


	//----- nvinfo : EIATTR_FRAME_SIZE
	.align		4
.L_3:
        /*0018*/ 	.byte	0x04, 0x11
        /*001a*/ 	.short	(.L_5 - .L_4)
	.align		4
.L_4:
        /*001c*/ 	.word	index@(triton_poi_fused_mul_native_group_norm_sigmoid_4)
        /*0020*/ 	.word	0x00000000


	//----- nvinfo : EIATTR_MIN_STACK_SIZE
	.align		4
.L_5:
        /*0024*/ 	.byte	0x04, 0x12
        /*0026*/ 	.short	(.L_7 - .L_6)
	.align		4
.L_6:
        /*0028*/ 	.word	index@(triton_poi_fused_mul_native_group_norm_sigmoid_4)
        /*002c*/ 	.word	0x00000000
.L_7:


//--------------------- .nv.info.triton_poi_fused_mul_native_group_norm_sigmoid_4 --------------------------
	.section	.nv.info.triton_poi_fused_mul_native_group_norm_sigmoid_4,"",@"SHT_CUDA_INFO"
	.sectionflags	@""
	.align	4


	//----- nvinfo : EIATTR_CUDA_API_VERSION
	.align		4
        /*0000*/ 	.byte	0x04, 0x37
        /*0002*/ 	.short	(.L_9 - .L_8)
.L_8:
        /*0004*/ 	.word	0x0000007c


	//----- nvinfo : EIATTR_KPARAM_INFO
	.align		4
.L_9:
        /*0008*/ 	.byte	0x04, 0x17
        /*000a*/ 	.short	(.L_11 - .L_10)
.L_10:
        /*000c*/ 	.word	0x00000000
        /*0010*/ 	.short	0x0007
        /*0012*/ 	.short	0x0038
        /*0014*/ 	.byte	0x00, 0xf0, 0x11, 0x00


	//----- nvinfo : EIATTR_KPARAM_INFO
	.align		4
.L_11:
        /*0018*/ 	.byte	0x04, 0x17
        /*001a*/ 	.short	(.L_13 - .L_12)
.L_12:
        /*001c*/ 	.word	0x00000000
        /*0020*/ 	.short	0x0006
        /*0022*/ 	.short	0x0030
        /*0024*/ 	.byte	0x00, 0xf4, 0x21, 0x00


	//----- nvinfo : EIATTR_KPARAM_INFO
	.align		4
.L_13:
        /*0028*/ 	.byte	0x04, 0x17
        /*002a*/ 	.short	(.L_15 - .L_14)
.L_14:
        /*002c*/ 	.word	0x00000000
        /*0030*/ 	.short	0x0005
        /*0032*/ 	.short	0x0028
        /*0034*/ 	.byte	0x00, 0xf4, 0x21, 0x00


	//----- nvinfo : EIATTR_KPARAM_INFO
	.align		4
.L_15:
        /*0038*/ 	.byte	0x04, 0x17
        /*003a*/ 	.short	(.L_17 - .L_16)
.L_16:
        /*003c*/ 	.word	0x00000000
        /*0040*/ 	.short	0x0004
        /*0042*/ 	.short	0x0020
        /*0044*/ 	.byte	0x00, 0xf4, 0x21, 0x00


	//----- nvinfo : EIATTR_KPARAM_INFO
	.align		4
.L_17:
        /*0048*/ 	.byte	0x04, 0x17
        /*004a*/ 	.short	(.L_19 - .L_18)
.L_18:
        /*004c*/ 	.word	0x00000000
        /*0050*/ 	.short	0x0003
        /*0052*/ 	.short	0x0018
        /*0054*/ 	.byte	0x00, 0xf4, 0x21, 0x00


	//----- nvinfo : EIATTR_KPARAM_INFO
	.align		4
.L_19:
        /*0058*/ 	.byte	0x04, 0x17
        /*005a*/ 	.short	(.L_21 - .L_20)
.L_20:
        /*005c*/ 	.word	0x00000000
        /*0060*/ 	.short	0x0002
        /*0062*/ 	.short	0x0010
        /*0064*/ 	.byte	0x00, 0xf4, 0x21, 0x00


	//----- nvinfo : EIATTR_KPARAM_INFO
	.align		4
.L_21:
        /*0068*/ 	.byte	0x04, 0x17
        /*006a*/ 	.short	(.L_23 - .L_22)
.L_22:
        /*006c*/ 	.word	0x00000000
        /*0070*/ 	.short	0x0001
        /*0072*/ 	.short	0x0008
        /*0074*/ 	.byte	0x00, 0xf4, 0x21, 0x00


	//----- nvinfo : EIATTR_KPARAM_INFO
	.align		4
.L_23:
        /*0078*/ 	.byte	0x04, 0x17
        /*007a*/ 	.short	(.L_25 - .L_24)
.L_24:
        /*007c*/ 	.word	0x00000000
        /*0080*/ 	.short	0x0000
        /*0082*/ 	.short	0x0000
        /*0084*/ 	.byte	0x00, 0xf4, 0x21, 0x00


	//----- nvinfo : EIATTR_SPARSE_MMA_MASK
	.align		4
.L_25:
        /*0088*/ 	.byte	0x03, 0x50
        /*008a*/ 	.short	0x0000


	//----- nvinfo : EIATTR_MAXREG_COUNT
	.align		4
        /*008c*/ 	.byte	0x03, 0x1b
        /*008e*/ 	.short	0x00ff


	//----- nvinfo : EIATTR_EXIT_INSTR_OFFSETS
	.align		4
        /*0090*/ 	.byte	0x04, 0x1c
        /*0092*/ 	.short	(.L_27 - .L_26)


	//   ....[0]....
.L_26:
        /*0094*/ 	.word	0x00000c10


	//----- nvinfo : EIATTR_REQNTID
	.align		4
.L_27:
        /*0098*/ 	.byte	0x04, 0x10
        /*009a*/ 	.short	(.L_29 - .L_28)
.L_28:
        /*009c*/ 	.word	0x00000080
        /*00a0*/ 	.word	0x00000001
        /*00a4*/ 	.word	0x00000001


	//----- nvinfo : EIATTR_CBANK_PARAM_SIZE
	.align		4
.L_29:
        /*00a8*/ 	.byte	0x03, 0x19
        /*00aa*/ 	.short	0x003c


	//----- nvinfo : EIATTR_PARAM_CBANK
	.align		4
        /*00ac*/ 	.byte	0x04, 0x0a
        /*00ae*/ 	.short	(.L_31 - .L_30)
	.align		4
.L_30:
        /*00b0*/ 	.word	index@(.nv.constant0.triton_poi_fused_mul_native_group_norm_sigmoid_4)
        /*00b4*/ 	.short	0x0210
        /*00b6*/ 	.short	0x003c


	//----- nvinfo : EIATTR_SW_WAR
	.align		4
.L_31:
        /*00b8*/ 	.byte	0x04, 0x36
        /*00ba*/ 	.short	(.L_33 - .L_32)
.L_32:
        /*00bc*/ 	.word	0x00000008
.L_33:


//--------------------- .nv.callgraph             --------------------------
	.section	.nv.callgraph,"",@"SHT_CUDA_CALLGRAPH"
	.align	4
	.sectionentsize	8
	.align		4
        /*0000*/ 	.word	0x00000000
	.align		4
        /*0004*/ 	.word	0xffffffff
	.align		4
        /*0008*/ 	.word	0x00000000
	.align		4
        /*000c*/ 	.word	0xfffffffe
	.align		4
        /*0010*/ 	.word	0x00000000
	.align		4
        /*0014*/ 	.word	0xfffffffd
	.align		4
        /*0018*/ 	.word	0x00000000
	.align		4
        /*001c*/ 	.word	0xfffffffc


//--------------------- .text.triton_poi_fused_mul_native_group_norm_sigmoid_4 --------------------------
	.section	.text.triton_poi_fused_mul_native_group_norm_sigmoid_4,"ax",@progbits
	.align	128
        .global         triton_poi_fused_mul_native_group_norm_sigmoid_4
        .type           triton_poi_fused_mul_native_group_norm_sigmoid_4,@function
        .size           triton_poi_fused_mul_native_group_norm_sigmoid_4,(.L_x_1 - triton_poi_fused_mul_native_group_norm_sigmoid_4)
        .other          triton_poi_fused_mul_native_group_norm_sigmoid_4,@"STO_CUDA_ENTRY STV_DEFAULT"
triton_poi_fused_mul_native_group_norm_sigmoid_4:
.text.triton_poi_fused_mul_native_group_norm_sigmoid_4:
[----:B------:R-:W-:Y:S01]  /*0000*/  LDC R1, c[0x0][0x28] ;  /* 0x00000a00ff017b82 */ /* 0x000fe20000000800 */
[----:B------:R-:W1:Y:S07]  /*0010*/  S2R R0, SR_TID.X ;  /* 0x0000000000007919 */ /* 0x000e6e0000002100 */
[----:B------:R-:W2:Y:S01]  /*0020*/  LDC.64 R12, c[0x0][0x218] ;  /* 0x00008600ff0c7b82 */ /* 0x000ea20000000a00 */
[----:B------:R-:W-:Y:S01]  /*0030*/  ULDC.64 UR4, c[0x0][0x208] ;  /* 0x0000820000047ab9 */ /* 0x000fe20000000a00 */
[----:B------:R-:W3:Y:S06]  /*0040*/  S2R R3, SR_CTAID.X ;  /* 0x0000000000037919 */ /* 0x000eec0000002500 */
[----:B------:R-:W4:Y:S08]  /*0050*/  LDC.64 R16, c[0x0][0x220] ;  /* 0x00008800ff107b82 */ /* 0x000f300000000a00 */
[----:B------:R-:W5:Y:S08]  /*0060*/  LDC.64 R18, c[0x0][0x228] ;  /* 0x00008a00ff127b82 */ /* 0x000f700000000a00 */
[----:B------:R-:W5:Y:S01]  /*0070*/  LDC.64 R14, c[0x0][0x230] ;  /* 0x00008c00ff0e7b82 */ /* 0x000f620000000a00 */
[----:B-1----:R-:W-:-:S07]  /*0080*/  SHF.L.U32 R0, R0, 0x2, RZ ;  /* 0x0000000200007819 */ /* 0x002fce00000006ff */
[----:B------:R-:W1:Y:S01]  /*0090*/  LDC.64 R28, c[0x0][0x238] ;  /* 0x00008e00ff1c7b82 */ /* 0x000e620000000a00 */
[----:B------:R-:W-:-:S04]  /*00a0*/  LOP3.LUT R0, R0, 0x1fc, RZ, 0xc0, !PT ;  /* 0x000001fc00007812 */ /* 0x000fc800078ec0ff */
[----:B---3--:R-:W-:-:S05]  /*00b0*/  LEA R0, R3, R0, 0xa ;  /* 0x0000000003007211 */ /* 0x008fca00078e50ff */
[----:B--2---:R-:W-:-:S04]  /*00c0*/  IMAD.WIDE R12, R0, 0x4, R12 ;  /* 0x00000004000c7825 */ /* 0x004fc800078e020c */
[----:B----4-:R-:W-:Y:S01]  /*00d0*/  IMAD.WIDE R16, R0, 0x4, R16 ;  /* 0x0000000400107825 */ /* 0x010fe200078e0210 */
[----:B------:R-:W2:Y:S04]  /*00e0*/  LDG.E.128 R8, desc[UR4][R12.64] ;  /* 0x000000040c087981 */ /* 0x000ea8000c1e1d00 */
[----:B------:R-:W2:Y:S01]  /*00f0*/  LDG.E.128 R4, desc[UR4][R16.64] ;  /* 0x0000000410047981 */ /* 0x000ea2000c1e1d00 */
[----:B------:R-:W-:Y:S02]  /*0100*/  SHF.R.S32.HI R2, RZ, 0x15, R3 ;  /* 0x00000015ff027819 */ /* 0x000fe40000011403 */
[----:B------:R-:W-:Y:S02]  /*0110*/  IADD3 R23, R0, 0x200, RZ ;  /* 0x0000020000177810 */ /* 0x000fe40007ffe0ff */
[----:B------:R-:W-:-:S04]  /*0120*/  SGXT R2, R2, 0x1 ;  /* 0x000000010202781a */ /* 0x000fc80000000200 */
[CC--:B------:R-:W-:Y:S02]  /*0130*/  LEA.HI R25, R2.reuse, R0.reuse, RZ, 0xc ;  /* 0x0000000002197211 */ /* 0x0c0fe400078f60ff */
[C---:B------:R-:W-:Y:S02]  /*0140*/  LEA.HI R21, R2.reuse, R0, RZ, 0xe ;  /* 0x0000000002157211 */ /* 0x040fe400078f70ff */
[----:B------:R-:W-:Y:S02]  /*0150*/  SHF.R.S32.HI R25, RZ, 0xc, R25 ;  /* 0x0000000cff197819 */ /* 0x000fe40000011419 */
[C---:B------:R-:W-:Y:S02]  /*0160*/  LEA.HI R3, R2.reuse, R23, RZ, 0xc ;  /* 0x0000001702037211 */ /* 0x040fe400078f60ff */
[----:B------:R-:W-:Y:S02]  /*0170*/  LEA.HI R20, R25, R25, RZ, 0x7 ;  /* 0x0000001919147211 */ /* 0x000fe400078f38ff */
[----:B------:R-:W-:-:S02]  /*0180*/  LEA.HI R23, R2, R23, RZ, 0xe ;  /* 0x0000001702177211 */ /* 0x000fc400078f70ff */
[----:B------:R-:W-:Y:S02]  /*0190*/  LOP3.LUT R20, R20, 0xffffff80, RZ, 0xc0, !PT ;  /* 0xffffff8014147812 */ /* 0x000fe400078ec0ff */
[----:B------:R-:W-:Y:S02]  /*01a0*/  SHF.R.S32.HI R21, RZ, 0xe, R21 ;  /* 0x0000000eff157819 */ /* 0x000fe40000011415 */
[----:B------:R-:W-:Y:S02]  /*01b0*/  SHF.R.S32.HI R23, RZ, 0xe, R23 ;  /* 0x0000000eff177819 */ /* 0x000fe40000011417 */
[----:B------:R-:W-:Y:S01]  /*01c0*/  IADD3 R25, R25, -R20, RZ ;  /* 0x8000001419197210 */ /* 0x000fe20007ffe0ff */
[----:B-----5:R-:W-:Y:S01]  /*01d0*/  IMAD.WIDE R26, R21, 0x4, R18 ;  /* 0x00000004151a7825 */ /* 0x020fe200078e0212 */
[----:B------:R-:W-:-:S03]  /*01e0*/  SHF.R.S32.HI R3, RZ, 0xc, R3 ;  /* 0x0000000cff037819 */ /* 0x000fc60000011403 */
[----:B0-----:R-:W-:Y:S01]  /*01f0*/  IMAD.WIDE R20, R21, 0x4, R14 ;  /* 0x0000000415147825 */ /* 0x001fe200078e020e */
[----:B------:R-:W-:-:S03]  /*0200*/  LEA.HI R2, R3, R3, RZ, 0x7 ;  /* 0x0000000303027211 */ /* 0x000fc600078f38ff */
[C---:B------:R-:W-:Y:S01]  /*0210*/  IMAD.WIDE R18, R23.reuse, 0x4, R18 ;  /* 0x0000000417127825 */ /* 0x040fe200078e0212 */
[----:B------:R-:W-:Y:S01]  /*0220*/  LOP3.LUT R2, R2, 0xffffff80, RZ, 0xc0, !PT ;  /* 0xffffff8002027812 */ /* 0x000fe200078ec0ff */
[----:B------:R-:W3:Y:S02]  /*0230*/  LDG.E.EL R21, desc[UR4][R20.64] ;  /* 0x0000000414157981 */ /* 0x000ee4000c2e1900 */
[----:B------:R-:W-:Y:S01]  /*0240*/  IMAD.WIDE R14, R23, 0x4, R14 ;  /* 0x00000004170e7825 */ /* 0x000fe200078e020e */
[----:B------:R-:W-:Y:S02]  /*0250*/  IADD3 R3, R3, -R2, RZ ;  /* 0x8000000203037210 */ /* 0x000fe40007ffe0ff */
[----:B------:R-:W4:Y:S01]  /*0260*/  LDG.E.EL R2, desc[UR4][R26.64] ;  /* 0x000000041a027981 */ /* 0x000f22000c2e1900 */
[----:B-1----:R-:W-:-:S05]  /*0270*/  IMAD.WIDE R22, R25, 0x4, R28 ;  /* 0x0000000419167825 */ /* 0x002fca00078e021c */
[----:B------:R0:W5:Y:S02]  /*0280*/  LDG.E.EL R20, desc[UR4][R22.64] ;  /* 0x0000000416147981 */ /* 0x000164000c2e1900 */
[----:B0-----:R-:W0:Y:S02]  /*0290*/  LDC.64 R22, c[0x0][0x240] ;  /* 0x00009000ff167b82 */ /* 0x001e240000000a00 */
[----:B0-----:R-:W-:-:S06]  /*02a0*/  IMAD.WIDE R24, R25, 0x4, R22 ;  /* 0x0000000419187825 */ /* 0x001fcc00078e0216 */
[----:B------:R0:W5:Y:S01]  /*02b0*/  LDG.E.EL R25, desc[UR4][R24.64] ;  /* 0x0000000418197981 */ /* 0x000162000c2e1900 */
[----:B------:R-:W-:-:S04]  /*02c0*/  IMAD.WIDE R28, R3, 0x4, R28 ;  /* 0x00000004031c7825 */ /* 0x000fc800078e021c */
[----:B------:R-:W-:Y:S02]  /*02d0*/  IMAD.WIDE R22, R3, 0x4, R22 ;  /* 0x0000000403167825 */ /* 0x000fe400078e0216 */
[----:B------:R-:W5:Y:S04]  /*02e0*/  LDG.E.EL R28, desc[UR4][R28.64] ;  /* 0x000000041c1c7981 */ /* 0x000f68000c2e1900 */
[----:B------:R-:W5:Y:S01]  /*02f0*/  LDG.E.EL R23, desc[UR4][R22.64] ;  /* 0x0000000416177981 */ /* 0x000f62000c2e1900 */
[----:B--2---:R-:W-:-:S03]  /*0300*/  FADD R27, R8, R4 ;  /* 0x00000004081b7221 */ /* 0x004fc60000000000 */
[----:B------:R-:W2:Y:S04]  /*0310*/  LDG.E.EL R4, desc[UR4][R18.64] ;  /* 0x0000000412047981 */ /* 0x000ea8000c2e1900 */
[----:B------:R1:W2:Y:S04]  /*0320*/  LDG.E.EL R8, desc[UR4][R14.64] ;  /* 0x000000040e087981 */ /* 0x0002a8000c2e1900 */
[----:B------:R-:W2:Y:S04]  /*0330*/  LDG.E.128 R16, desc[UR4][R16.64+0x800] ;  /* 0x0008000410107981 */ /* 0x000ea8000c1e1d00 */
[----:B------:R-:W2:Y:S01]  /*0340*/  LDG.E.128 R12, desc[UR4][R12.64+0x800] ;  /* 0x000800040c0c7981 */ /* 0x000ea2000c1e1d00 */
[----:B------:R-:W-:Y:S01]  /*0350*/  FADD R5, R9, R5 ;  /* 0x0000000509057221 */ /* 0x000fe20000000000 */
[----:B------:R-:W-:Y:S01]  /*0360*/  FADD R7, R11, R7 ;  /* 0x000000070b077221 */ /* 0x000fe20000000000 */
[----:B----4-:R-:W-:-:S04]  /*0370*/  FADD R26, -R2, R27 ;  /* 0x0000001b021a7221 */ /* 0x010fc80000000100 */
[----:B---3--:R-:W-:Y:S01]  /*0380*/  FMUL R3, R21, R26 ;  /* 0x0000001a15037220 */ /* 0x008fe20000400000 */
[----:B0-----:R-:W-:Y:S01]  /*0390*/  FADD R24, -R2, R5 ;  /* 0x0000000502187221 */ /* 0x001fe20000000100 */
[----:B------:R-:W-:-:S03]  /*03a0*/  FADD R5, R10, R6 ;  /* 0x000000060a057221 */ /* 0x000fc60000000000 */
[----:B------:R-:W-:Y:S01]  /*03b0*/  FMUL R24, R21, R24 ;  /* 0x0000001815187220 */ /* 0x000fe20000400000 */
[C---:B------:R-:W-:Y:S01]  /*03c0*/  FADD R6, -R2.reuse, R5 ;  /* 0x0000000502067221 */ /* 0x040fe20000000100 */
[----:B------:R-:W-:-:S03]  /*03d0*/  FADD R2, -R2, R7 ;  /* 0x0000000702027221 */ /* 0x000fc60000000100 */
[C---:B------:R-:W-:Y:S01]  /*03e0*/  FMUL R6, R21.reuse, R6 ;  /* 0x0000000615067220 */ /* 0x040fe20000400000 */
[----:B------:R-:W-:Y:S01]  /*03f0*/  FMUL R2, R21, R2 ;  /* 0x0000000215027220 */ /* 0x000fe20000400000 */
[----:B-----5:R-:W-:-:S04]  /*0400*/  FFMA R3, R20, R3, R25 ;  /* 0x0000000314037223 */ /* 0x020fc80000000019 */
[----:B------:R-:W-:-:S04]  /*0410*/  FADD R10, RZ, -R3 ;  /* 0x80000003ff0a7221 */ /* 0x000fc80000000000 */
[----:B------:R-:W-:Y:S01]  /*0420*/  FMUL R10, R10, 1.4426950216293334961 ;  /* 0x3fb8aa3b0a0a7820 */ /* 0x000fe20000400000 */
[----:B------:R-:W-:-:S04]  /*0430*/  FFMA R5, R20, R24, R25 ;  /* 0x0000001814057223 */ /* 0x000fc80000000019 */
[----:B------:R-:W-:Y:S01]  /*0440*/  FSETP.GEU.AND P4, PT, R10, -126, PT ;  /* 0xc2fc00000a00780b */ /* 0x000fe20003f8e000 */
[----:B------:R-:W-:Y:S01]  /*0450*/  FADD R11, RZ, -R5 ;  /* 0x80000005ff0b7221 */ /* 0x000fe20000000000 */
[C-C-:B------:R-:W-:Y:S01]  /*0460*/  FFMA R6, R20.reuse, R6, R25.reuse ;  /* 0x0000000614067223 */ /* 0x140fe20000000019 */
[----:B------:R-:W-:Y:S02]  /*0470*/  FFMA R7, R20, R2, R25 ;  /* 0x0000000214077223 */ /* 0x000fe40000000019 */
[----:B------:R-:W-:-:S05]  /*0480*/  FMUL R11, R11, 1.4426950216293334961 ;  /* 0x3fb8aa3b0b0b7820 */ /* 0x000fca0000400000 */
[----:B------:R-:W-:-:S03]  /*0490*/  FSETP.GEU.AND P1, PT, R11, -126, PT ;  /* 0xc2fc00000b00780b */ /* 0x000fc60003f2e000 */
[----:B------:R-:W-:-:S10]  /*04a0*/  @!P4 FMUL R10, R10, 0.5 ;  /* 0x3f0000000a0ac820 */ /* 0x000fd40000400000 */
[----:B------:R-:W-:-:S06]  /*04b0*/  @!P1 FMUL R11, R11, 0.5 ;  /* 0x3f0000000b0b9820 */ /* 0x000fcc0000400000 */
[----:B------:R-:W0:Y:S02]  /*04c0*/  MUFU.EX2 R11, R11 ;  /* 0x0000000b000b7308 */ /* 0x000e240000000800 */
[----:B0-----:R-:W-:Y:S01]  /*04d0*/  @!P1 FMUL R11, R11, R11 ;  /* 0x0000000b0b0b9220 */ /* 0x001fe20000400000 */
[----:B--2---:R-:W-:Y:S01]  /*04e0*/  FADD R9, R12, R16 ;  /* 0x000000100c097221 */ /* 0x004fe20000000000 */
[----:B------:R-:W-:Y:S01]  /*04f0*/  FADD R13, R13, R17 ;  /* 0x000000110d0d7221 */ /* 0x000fe20000000000 */
[----:B-1----:R-:W-:Y:S02]  /*0500*/  FADD R15, R15, R19 ;  /* 0x000000130f0f7221 */ /* 0x002fe40000000000 */
[C---:B------:R-:W-:Y:S01]  /*0510*/  FADD R9, -R4.reuse, R9 ;  /* 0x0000000904097221 */ /* 0x040fe20000000100 */
[----:B------:R-:W-:Y:S01]  /*0520*/  FADD R19, -R4, R13 ;  /* 0x0000000d04137221 */ /* 0x000fe20000000100 */
[----:B------:R-:W-:Y:S02]  /*0530*/  FADD R17, R14, R18 ;  /* 0x000000120e117221 */ /* 0x000fe40000000000 */
[C---:B------:R-:W-:Y:S01]  /*0540*/  FMUL R2, R8.reuse, R9 ;  /* 0x0000000908027220 */ /* 0x040fe20000400000 */
[----:B------:R-:W-:Y:S01]  /*0550*/  FMUL R9, R8, R19 ;  /* 0x0000001308097220 */ /* 0x000fe20000400000 */
[----:B------:R-:W-:Y:S01]  /*0560*/  FADD R14, RZ, -R6 ;  /* 0x80000006ff0e7221 */ /* 0x000fe20000000000 */
[----:B------:R-:W-:Y:S01]  /*0570*/  FADD R17, -R4, R17 ;  /* 0x0000001104117221 */ /* 0x000fe20000000100 */
[----:B------:R0:W1:Y:S01]  /*0580*/  MUFU.EX2 R12, R10 ;  /* 0x0000000a000c7308 */ /* 0x0000620000000800 */
[----:B------:R-:W-:Y:S01]  /*0590*/  FFMA R9, R28, R9, R23 ;  /* 0x000000091c097223 */ /* 0x000fe20000000017 */
[----:B------:R-:W-:Y:S01]  /*05a0*/  FMUL R14, R14, 1.4426950216293334961 ;  /* 0x3fb8aa3b0e0e7820 */ /* 0x000fe20000400000 */
[----:B------:R-:W-:-:S02]  /*05b0*/  FADD R15, -R4, R15 ;  /* 0x0000000f040f7221 */ /* 0x000fc40000000100 */
[----:B------:R-:W-:Y:S01]  /*05c0*/  FADD R4, RZ, -R9 ;  /* 0x80000009ff047221 */ /* 0x000fe20000000000 */
[----:B0-----:R-:W-:Y:S01]  /*05d0*/  FMUL R10, R8, R17 ;  /* 0x00000011080a7220 */ /* 0x001fe20000400000 */
[----:B------:R-:W-:Y:S01]  /*05e0*/  FSETP.GEU.AND P0, PT, R14, -126, PT ;  /* 0xc2fc00000e00780b */ /* 0x000fe20003f0e000 */
[--C-:B------:R-:W-:Y:S01]  /*05f0*/  FFMA R2, R28, R2, R23.reuse ;  /* 0x000000021c027223 */ /* 0x100fe20000000017 */
[----:B------:R-:W-:Y:S01]  /*0600*/  FMUL R15, R8, R15 ;  /* 0x0000000f080f7220 */ /* 0x000fe20000400000 */
[----:B------:R-:W-:Y:S01]  /*0610*/  FFMA R10, R28, R10, R23 ;  /* 0x0000000a1c0a7223 */ /* 0x000fe20000000017 */
[----:B------:R-:W-:Y:S01]  /*0620*/  FADD R13, RZ, -R7 ;  /* 0x80000007ff0d7221 */ /* 0x000fe20000000000 */
[----:B------:R-:W-:Y:S01]  /*0630*/  FMUL R17, R4, 1.4426950216293334961 ;  /* 0x3fb8aa3b04117820 */ /* 0x000fe20000400000 */
[----:B------:R-:W-:Y:S01]  /*0640*/  FADD R16, RZ, -R2 ;  /* 0x80000002ff107221 */ /* 0x000fe20000000000 */
[----:B------:R-:W-:Y:S01]  /*0650*/  FADD R4, RZ, -R10 ;  /* 0x8000000aff047221 */ /* 0x000fe20000000000 */
[----:B------:R-:W-:Y:S01]  /*0660*/  FFMA R23, R28, R15, R23 ;  /* 0x0000000f1c177223 */ /* 0x000fe20000000017 */
[----:B------:R-:W-:Y:S01]  /*0670*/  FMUL R13, R13, 1.4426950216293334961 ;  /* 0x3fb8aa3b0d0d7820 */ /* 0x000fe20000400000 */
[----:B------:R-:W-:Y:S01]  /*0680*/  FMUL R16, R16, 1.4426950216293334961 ;  /* 0x3fb8aa3b10107820 */ /* 0x000fe20000400000 */
[----:B------:R-:W-:Y:S01]  /*0690*/  FMUL R8, R4, 1.4426950216293334961 ;  /* 0x3fb8aa3b04087820 */ /* 0x000fe20000400000 */
[----:B------:R-:W-:-:S02]  /*06a0*/  FADD R4, RZ, -R23 ;  /* 0x80000017ff047221 */ /* 0x000fc40000000000 */
[----:B------:R-:W-:Y:S01]  /*06b0*/  FSETP.GEU.AND P2, PT, R13, -126, PT ;  /* 0xc2fc00000d00780b */ /* 0x000fe20003f4e000 */
[----:B------:R-:W-:Y:S01]  /*06c0*/  @!P0 FMUL R14, R14, 0.5 ;  /* 0x3f0000000e0e8820 */ /* 0x000fe20000400000 */
[----:B------:R-:W-:Y:S01]  /*06d0*/  FMUL R15, R4, 1.4426950216293334961 ;  /* 0x3fb8aa3b040f7820 */ /* 0x000fe20000400000 */
[----:B------:R-:W-:Y:S02]  /*06e0*/  FSETP.GEU.AND P6, PT, R16, -126, PT ;  /* 0xc2fc00001000780b */ /* 0x000fe40003fce000 */
[----:B------:R-:W-:Y:S01]  /*06f0*/  FSETP.GEU.AND P5, PT, R17, -126, PT ;  /* 0xc2fc00001100780b */ /* 0x000fe20003fae000 */
[----:B-1----:R-:W-:Y:S01]  /*0700*/  @!P4 FMUL R12, R12, R12 ;  /* 0x0000000c0c0cc220 */ /* 0x002fe20000400000 */
[----:B------:R-:W-:Y:S02]  /*0710*/  FSETP.GEU.AND P3, PT, R8, -126, PT ;  /* 0xc2fc00000800780b */ /* 0x000fe40003f6e000 */
[----:B------:R-:W-:Y:S01]  /*0720*/  FSETP.GEU.AND P4, PT, R15, -126, PT ;  /* 0xc2fc00000f00780b */ /* 0x000fe20003f8e000 */
[----:B------:R-:W0:Y:S03]  /*0730*/  MUFU.EX2 R14, R14 ;  /* 0x0000000e000e7308 */ /* 0x000e260000000800 */
[----:B------:R-:W-:-:S03]  /*0740*/  @!P2 FMUL R13, R13, 0.5 ;  /* 0x3f0000000d0da820 */ /* 0x000fc60000400000 */
[----:B------:R-:W-:Y:S02]  /*0750*/  @!P6 FMUL R16, R16, 0.5 ;  /* 0x3f0000001010e820 */ /* 0x000fe40000400000 */
[----:B------:R-:W-:Y:S01]  /*0760*/  @!P5 FMUL R17, R17, 0.5 ;  /* 0x3f0000001111d820 */ /* 0x000fe20000400000 */
[----:B------:R-:W1:Y:S01]  /*0770*/  MUFU.EX2 R13, R13 ;  /* 0x0000000d000d7308 */ /* 0x000e620000000800 */
[----:B------:R-:W-:Y:S01]  /*0780*/  @!P3 FMUL R8, R8, 0.5 ;  /* 0x3f0000000808b820 */ /* 0x000fe20000400000 */
[----:B------:R-:W-:Y:S01]  /*0790*/  FADD R19, R11, 1 ;  /* 0x3f8000000b137421 */ /* 0x000fe20000000000 */
[----:B------:R-:W-:Y:S01]  /*07a0*/  @!P4 FMUL R15, R15, 0.5 ;  /* 0x3f0000000f0fc820 */ /* 0x000fe20000400000 */
[----:B------:R-:W-:Y:S01]  /*07b0*/  FADD R4, R12, 1 ;  /* 0x3f8000000c047421 */ /* 0x000fe20000000000 */
[----:B0-----:R-:W-:-:S03]  /*07c0*/  @!P0 FMUL R14, R14, R14 ;  /* 0x0000000e0e0e8220 */ /* 0x001fc60000400000 */
[----:B------:R-:W0:Y:S01]  /*07d0*/  MUFU.EX2 R16, R16 ;  /* 0x0000001000107308 */ /* 0x000e220000000800 */
[----:B------:R-:W-:-:S07]  /*07e0*/  FSETP.GT.AND P0, PT, R19, 8.50705917302346158658e+37, PT ;  /* 0x7e8000001300780b */ /* 0x000fce0003f04000 */
[----:B------:R-:W2:Y:S08]  /*07f0*/  MUFU.EX2 R17, R17 ;  /* 0x0000001100117308 */ /* 0x000eb00000000800 */
[----:B------:R-:W3:Y:S08]  /*0800*/  MUFU.EX2 R12, R8 ;  /* 0x00000008000c7308 */ /* 0x000ef00000000800 */
[----:B------:R-:W4:Y:S01]  /*0810*/  MUFU.EX2 R18, R15 ;  /* 0x0000000f00127308 */ /* 0x000f220000000800 */
[----:B------:R-:W-:Y:S01]  /*0820*/  FSETP.GT.AND P1, PT, R4, 8.50705917302346158658e+37, PT ;  /* 0x7e8000000400780b */ /* 0x000fe20003f24000 */
[----:B-1----:R-:W-:Y:S01]  /*0830*/  @!P2 FMUL R13, R13, R13 ;  /* 0x0000000d0d0da220 */ /* 0x002fe20000400000 */
[----:B------:R-:W-:Y:S01]  /*0840*/  FADD R11, R14, 1 ;  /* 0x3f8000000e0b7421 */ /* 0x000fe20000000000 */
[----:B0-----:R-:W-:Y:S01]  /*0850*/  @!P6 FMUL R16, R16, R16 ;  /* 0x000000101010e220 */ /* 0x001fe20000400000 */
[----:B------:R-:W-:Y:S01]  /*0860*/  HFMA2.MMA R14, -RZ, RZ, 1.625, 0 ;  /* 0x3e800000ff0e7435 */ /* 0x000fe200000001ff */
[----:B------:R-:W-:Y:S01]  /*0870*/  FADD R13, R13, 1 ;  /* 0x3f8000000d0d7421 */ /* 0x000fe20000000000 */
[----:B------:R-:W-:Y:S01]  /*0880*/  @P0 FMUL R19, R19, 0.25 ;  /* 0x3e80000013130820 */ /* 0x000fe20000400000 */
[----:B--2---:R-:W-:Y:S01]  /*0890*/  @!P5 FMUL R17, R17, R17 ;  /* 0x000000111111d220 */ /* 0x004fe20000400000 */
[----:B---3--:R-:W-:Y:S01]  /*08a0*/  @!P3 FMUL R12, R12, R12 ;  /* 0x0000000c0c0cb220 */ /* 0x008fe20000400000 */
[----:B------:R-:W-:Y:S01]  /*08b0*/  FADD R20, R16, 1 ;  /* 0x3f80000010147421 */ /* 0x000fe20000000000 */
[----:B------:R-:W-:Y:S01]  /*08c0*/  FSETP.GT.AND P2, PT, R11, 8.50705917302346158658e+37, PT ;  /* 0x7e8000000b00780b */ /* 0x000fe20003f44000 */
[----:B------:R0:W-:Y:S01]  /*08d0*/  MUFU.RCP R8, R19 ;  /* 0x0000001300087308 */ /* 0x0001e20000001000 */
[----:B----4-:R-:W-:Y:S01]  /*08e0*/  @!P4 FMUL R18, R18, R18 ;  /* 0x000000121212c220 */ /* 0x010fe20000400000 */
[----:B------:R-:W-:Y:S01]  /*08f0*/  FADD R16, R17, 1 ;  /* 0x3f80000011107421 */ /* 0x000fe20000000000 */
[----:B------:R-:W-:Y:S01]  /*0900*/  FSETP.GT.AND P6, PT, R13, 8.50705917302346158658e+37, PT ;  /* 0x7e8000000d00780b */ /* 0x000fe20003fc4000 */
[----:B------:R-:W-:Y:S01]  /*0910*/  FADD R17, R12, 1 ;  /* 0x3f8000000c117421 */ /* 0x000fe20000000000 */
[----:B0-----:R-:W-:Y:S01]  /*0920*/  FADD R19, R18, 1 ;  /* 0x3f80000012137421 */ /* 0x001fe20000000000 */
[----:B------:R-:W-:Y:S01]  /*0930*/  @P1 FMUL R4, R4, 0.25 ;  /* 0x3e80000004041820 */ /* 0x000fe20000400000 */
[----:B------:R-:W-:-:S02]  /*0940*/  FSEL R21, R14, 1, P1 ;  /* 0x3f8000000e157808 */ /* 0x000fc40000800000 */
[----:B------:R-:W-:Y:S02]  /*0950*/  FSETP.GT.AND P4, PT, R16, 8.50705917302346158658e+37, PT ;  /* 0x7e8000001000780b */ /* 0x000fe40003f84000 */
[----:B------:R-:W-:Y:S02]  /*0960*/  FSETP.GT.AND P3, PT, R17, 8.50705917302346158658e+37, PT ;  /* 0x7e8000001100780b */ /* 0x000fe40003f64000 */
[----:B------:R-:W-:Y:S02]  /*0970*/  FSETP.GT.AND P1, PT, R19, 8.50705917302346158658e+37, PT ;  /* 0x7e8000001300780b */ /* 0x000fe40003f24000 */
[----:B------:R-:W-:Y:S01]  /*0980*/  FSETP.GT.AND P5, PT, R20, 8.50705917302346158658e+37, PT ;  /* 0x7e8000001400780b */ /* 0x000fe20003fa4000 */
[----:B------:R-:W-:Y:S01]  /*0990*/  @P2 FMUL R11, R11, 0.25 ;  /* 0x3e8000000b0b2820 */ /* 0x000fe20000400000 */
[----:B------:R-:W-:Y:S01]  /*09a0*/  @P6 FMUL R13, R13, 0.25 ;  /* 0x3e8000000d0d6820 */ /* 0x000fe20000400000 */
[----:B------:R-:W0:Y:S04]  /*09b0*/  MUFU.RCP R4, R4 ;  /* 0x0000000400047308 */ /* 0x000e280000001000 */
[----:B------:R-:W-:-:S02]  /*09c0*/  @P4 FMUL R16, R16, 0.25 ;  /* 0x3e80000010104820 */ /* 0x000fc40000400000 */
[----:B------:R-:W-:Y:S02]  /*09d0*/  @P3 FMUL R17, R17, 0.25 ;  /* 0x3e80000011113820 */ /* 0x000fe40000400000 */
[----:B------:R-:W1:Y:S01]  /*09e0*/  MUFU.RCP R11, R11 ;  /* 0x0000000b000b7308 */ /* 0x000e620000001000 */
[----:B------:R-:W-:Y:S01]  /*09f0*/  @P1 FMUL R19, R19, 0.25 ;  /* 0x3e80000013131820 */ /* 0x000fe20000400000 */
[----:B------:R-:W-:-:S06]  /*0a00*/  @P5 FMUL R20, R20, 0.25 ;  /* 0x3e80000014145820 */ /* 0x000fcc0000400000 */
[----:B------:R2:W3:Y:S02]  /*0a10*/  MUFU.RCP R15, R13 ;  /* 0x0000000d000f7308 */ /* 0x0004e40000001000 */
[----:B--2---:R-:W2:Y:S06]  /*0a20*/  LDC.64 R12, c[0x0][0x210] ;  /* 0x00008400ff0c7b82 */ /* 0x004eac0000000a00 */
[----:B------:R4:W5:Y:S01]  /*0a30*/  MUFU.RCP R18, R20 ;  /* 0x0000001400127308 */ /* 0x0009620000001000 */
[C---:B------:R-:W-:Y:S02]  /*0a40*/  FSEL R25, R14.reuse, 1, P0 ;  /* 0x3f8000000e197808 */ /* 0x040fe40000000000 */
[----:B------:R-:W-:-:S05]  /*0a50*/  FSEL R22, R14, 1, P2 ;  /* 0x3f8000000e167808 */ /* 0x000fca0001000000 */
[----:B------:R-:W0:Y:S08]  /*0a60*/  MUFU.RCP R16, R16 ;  /* 0x0000001000107308 */ /* 0x000e300000001000 */
[----:B------:R-:W3:Y:S08]  /*0a70*/  MUFU.RCP R17, R17 ;  /* 0x0000001100117308 */ /* 0x000ef00000001000 */
[----:B------:R-:W2:Y:S01]  /*0a80*/  MUFU.RCP R19, R19 ;  /* 0x0000001300137308 */ /* 0x000ea20000001000 */
[----:B0-----:R-:W-:Y:S01]  /*0a90*/  FMUL R4, R4, R21 ;  /* 0x0000001504047220 */ /* 0x001fe20000400000 */
[----:B------:R-:W-:Y:S01]  /*0aa0*/  FMUL R8, R8, R25 ;  /* 0x0000001908087220 */ /* 0x000fe20000400000 */
[----:B-1----:R-:W-:Y:S01]  /*0ab0*/  FMUL R11, R11, R22 ;  /* 0x000000160b0b7220 */ /* 0x002fe20000400000 */
[----:B----4-:R-:W-:-:S02]  /*0ac0*/  FSEL R20, R14, 1, P6 ;  /* 0x3f8000000e147808 */ /* 0x010fc40003000000 */
[C---:B------:R-:W-:Y:S02]  /*0ad0*/  FSEL R21, R14.reuse, 1, P5 ;  /* 0x3f8000000e157808 */ /* 0x040fe40002800000 */
[C---:B------:R-:W-:Y:S02]  /*0ae0*/  FSEL R25, R14.reuse, 1, P4 ;  /* 0x3f8000000e197808 */ /* 0x040fe40002000000 */
[C---:B------:R-:W-:Y:S02]  /*0af0*/  FSEL R22, R14.reuse, 1, P3 ;  /* 0x3f8000000e167808 */ /* 0x040fe40001800000 */
[----:B------:R-:W-:Y:S01]  /*0b00*/  FSEL R24, R14, 1, P1 ;  /* 0x3f8000000e187808 */ /* 0x000fe20000800000 */
[----:B---3--:R-:W-:Y:S01]  /*0b10*/  FMUL R14, R15, R20 ;  /* 0x000000140f0e7220 */ /* 0x008fe20000400000 */
[----:B-----5:R-:W-:Y:S01]  /*0b20*/  FMUL R15, R18, R21 ;  /* 0x00000015120f7220 */ /* 0x020fe20000400000 */
[----:B------:R-:W-:Y:S01]  /*0b30*/  FMUL R16, R16, R25 ;  /* 0x0000001910107220 */ /* 0x000fe20000400000 */
[----:B------:R-:W-:Y:S01]  /*0b40*/  FMUL R17, R17, R22 ;  /* 0x0000001611117220 */ /* 0x000fe20000400000 */
[----:B--2---:R-:W-:Y:S01]  /*0b50*/  FMUL R24, R19, R24 ;  /* 0x0000001813187220 */ /* 0x004fe20000400000 */
[----:B------:R-:W-:Y:S01]  /*0b60*/  FMUL R5, R5, R8 ;  /* 0x0000000805057220 */ /* 0x000fe20000400000 */
[----:B------:R-:W-:Y:S01]  /*0b70*/  FMUL R6, R6, R11 ;  /* 0x0000000b06067220 */ /* 0x000fe20000400000 */
[----:B------:R-:W-:-:S04]  /*0b80*/  IMAD.WIDE R12, R0, 0x4, R12 ;  /* 0x00000004000c7825 */ /* 0x000fc800078e020c */
[----:B------:R-:W-:Y:S01]  /*0b90*/  FMUL R4, R3, R4 ;  /* 0x0000000403047220 */ /* 0x000fe20000400000 */
[----:B------:R-:W-:Y:S01]  /*0ba0*/  FMUL R7, R7, R14 ;  /* 0x0000000e07077220 */ /* 0x000fe20000400000 */
[----:B------:R-:W-:Y:S01]  /*0bb0*/  FMUL R8, R2, R15 ;  /* 0x0000000f02087220 */ /* 0x000fe20000400000 */
[----:B------:R-:W-:Y:S01]  /*0bc0*/  FMUL R9, R9, R16 ;  /* 0x0000001009097220 */ /* 0x000fe20000400000 */
[----:B------:R-:W-:Y:S01]  /*0bd0*/  FMUL R10, R10, R17 ;  /* 0x000000110a0a7220 */ /* 0x000fe20000400000 */
[----:B------:R-:W-:Y:S01]  /*0be0*/  FMUL R11, R23, R24 ;  /* 0x00000018170b7220 */ /* 0x000fe20000400000 */
[----:B------:R-:W-:Y:S04]  /*0bf0*/  STG.E.128 desc[UR4][R12.64], R4 ;  /* 0x000000040c007986 */ /* 0x000fe8000c101d04 */
[----:B------:R-:W-:Y:S01]  /*0c00*/  STG.E.128 desc[UR4][R12.64+0x800], R8 ;  /* 0x000800080c007986 */ /* 0x000fe2000c101d04 */
[----:B------:R-:W-:Y:S05]  /*0c10*/  EXIT ;  /* 0x000000000000794d */ /* 0x000fea0003800000 */
.L_x_0:
[----:B------:R-:W-:-:S00]  /*0c20*/  BRA `(.L_x_0) ;  /* 0xfffffffc00fc7947 */ /* 0x000fc0000383ffff */
[----:B------:R-:W-:-:S00]  /*0c30*/  NOP ;  /* 0x0000000000007918 */ /* 0x000fc00000000000 */
        /* <DEDUP_REMOVED lines=12> */
.L_x_1:


//--------------------- .nv.constant0.triton_poi_fused_mul_native_group_norm_sigmoid_4 --------------------------
	.section	.nv.constant0.triton_poi_fused_mul_native_group_norm_sigmoid_4,"a",@progbits
	.sectionflags	@""
	.align	4
.nv.constant0.triton_poi_fused_mul_native_group_norm_sigmoid_4:
	.zero		588
